//
// Generated by NVIDIA NVVM Compiler
//
// Compiler Build ID: CL-36424714
// Cuda compilation tools, release 13.0, V13.0.88
// Based on NVVM 20.0.0
//

.version 9.0
.target sm_100
.address_size 64

	// .globl	_Z6sharedv
.extern .func  (.param .b32 func_retval0) vprintf
(
	.param .b64 vprintf_param_0,
	.param .b64 vprintf_param_1
)
;
.global .align 4 .b8 precalc_xorwow_matrix[102400];
.global .align 4 .b8 precalc_xorwow_offset_matrix[102400];
.global .align 4 .b8 mrg32k3aM1[2304];
.global .align 4 .b8 mrg32k3aM2[2304];
.global .align 4 .b8 mrg32k3aM1SubSeq[2016];
.global .align 4 .b8 mrg32k3aM2SubSeq[2016];
.global .align 4 .b8 mrg32k3aM1Seq[2304];
.global .align 4 .b8 mrg32k3aM2Seq[2304];
.const .align 8 .b8 __cr_lgamma_table[72];
// _ZZ6sharedvE1s has been demoted
// _ZZ14shared_barriervE1s has been demoted
// _ZZ7classegPiiE1a has been demoted
.global .align 1 .b8 $str[9] = {10, 32, 83, 32, 61, 32, 37, 100};
.extern .shared .align 16 .b8 m[];
.global .align 1 .b8 $str$1[19] = {10, 32, 118, 97, 108, 117, 101, 32, 97, 116, 32, 37, 100, 32, 61, 32, 37, 100};
.extern .shared .align 16 .b8 s[];
.global .align 1 .b8 $str$2[25] = {10, 32, 100, 97, 116, 97, 32, 61, 32, 37, 100, 32, 32, 44, 32, 32, 37, 100, 32, 44, 32, 32, 37, 100};

.visible .entry _Z6sharedv()
{
	.local .align 8 .b8 	__local_depot0[8];
	.reg .b64 	%SP;
	.reg .b64 	%SPL;
	.reg .pred 	%p<4>;
	.reg .b32 	%r<9>;
	.reg .b64 	%rd<5>;
	// demoted variable
	.shared .align 4 .u32 _ZZ6sharedvE1s;
	mov.u64 	%SPL, __local_depot0;
	cvta.local.u64 	%SP, %SPL;
	mov.u32 	%r1, %tid.x;
	setp.eq.s32 	%p1, %r1, 0;
	@%p1 bra 	$L__BB0_5;
	setp.eq.s32 	%p2, %r1, 1;
	@%p2 bra 	$L__BB0_4;
	setp.ne.s32 	%p3, %r1, 100;
	@%p3 bra 	$L__BB0_6;
	ld.shared.u32 	%r2, [_ZZ6sharedvE1s];
	add.s32 	%r3, %r2, 2;
	st.shared.u32 	[_ZZ6sharedvE1s], %r3;
	bra.uni 	$L__BB0_6;
$L__BB0_4:
	ld.shared.u32 	%r4, [_ZZ6sharedvE1s];
	add.s32 	%r5, %r4, 1;
	st.shared.u32 	[_ZZ6sharedvE1s], %r5;
	bra.uni 	$L__BB0_6;
$L__BB0_5:
	add.u64 	%rd1, %SP, 0;
	add.u64 	%rd2, %SPL, 0;
	mov.b32 	%r6, 0;
	st.shared.u32 	[_ZZ6sharedvE1s], %r6;
	st.local.u32 	[%rd2], %r6;
	mov.u64 	%rd3, $str;
	cvta.global.u64 	%rd4, %rd3;
	{ // callseq 0, 0
	.param .b64 param0;
	st.param.b64 	[param0], %rd4;
	.param .b64 param1;
	st.param.b64 	[param1], %rd1;
	.param .b32 retval0;
	call.uni (retval0), 
	vprintf, 
	(
	param0, 
	param1
	);
	ld.param.b32 	%r7, [retval0];
	} // callseq 0
$L__BB0_6:
	ret;

}
	// .globl	_Z14shared_barrierv
.visible .entry _Z14shared_barrierv()
{
	.local .align 8 .b8 	__local_depot1[8];
	.reg .b64 	%SP;
	.reg .b64 	%SPL;
	.reg .pred 	%p<5>;
	.reg .b32 	%r<10>;
	.reg .b64 	%rd<5>;
	// demoted variable
	.shared .align 4 .u32 _ZZ14shared_barriervE1s;
	mov.u64 	%SPL, __local_depot1;
	cvta.local.u64 	%SP, %SPL;
	mov.u32 	%r1, %tid.x;
	setp.ne.s32 	%p1, %r1, 0;
	@%p1 bra 	$L__BB1_2;
	mov.b32 	%r4, 0;
	st.shared.u32 	[_ZZ14shared_barriervE1s], %r4;
	bra.uni 	$L__BB1_4;
$L__BB1_2:
	setp.ne.s32 	%p2, %r1, 1;
	@%p2 bra 	$L__BB1_4;
	ld.shared.u32 	%r2, [_ZZ14shared_barriervE1s];
	add.s32 	%r3, %r2, 1;
	st.shared.u32 	[_ZZ14shared_barriervE1s], %r3;
$L__BB1_4:
	bar.sync 	0;
	setp.ne.s32 	%p3, %r1, 100;
	@%p3 bra 	$L__BB1_6;
	ld.shared.u32 	%r5, [_ZZ14shared_barriervE1s];
	add.s32 	%r6, %r5, 2;
	st.shared.u32 	[_ZZ14shared_barriervE1s], %r6;
$L__BB1_6:
	setp.ne.s32 	%p4, %r1, 0;
	bar.sync 	0;
	@%p4 bra 	$L__BB1_8;
	ld.shared.u32 	%r7, [_ZZ14shared_barriervE1s];
	add.u64 	%rd1, %SP, 0;
	add.u64 	%rd2, %SPL, 0;
	st.local.u32 	[%rd2], %r7;
	mov.u64 	%rd3, $str;
	cvta.global.u64 	%rd4, %rd3;
	{ // callseq 1, 0
	.param .b64 param0;
	st.param.b64 	[param0], %rd4;
	.param .b64 param1;
	st.param.b64 	[param1], %rd1;
	.param .b32 retval0;
	call.uni (retval0), 
	vprintf, 
	(
	param0, 
	param1
	);
	ld.param.b32 	%r8, [retval0];
	} // callseq 1
$L__BB1_8:
	ret;

}
	// .globl	_Z7classegPii
.visible .entry _Z7classegPii(
	.param .u64 .ptr .align 1 _Z7classegPii_param_0,
	.param .u32 _Z7classegPii_param_1
)
{
	.reg .pred 	%p<2>;
	.reg .b32 	%r<13>;
	.reg .b64 	%rd<7>;
	// demoted variable
	.shared .align 4 .b8 _ZZ7classegPiiE1a[4096];
	ld.param.u64 	%rd1, [_Z7classegPii_param_0];
	mov.u32 	%r1, %tid.x;
	setp.eq.s32 	%p1, %r1, 1023;
	@%p1 bra 	$L__BB2_2;
	cvta.to.global.u64 	%rd2, %rd1;
	mov.u32 	%r2, %ctaid.x;
	mov.u32 	%r3, %ntid.x;
	mad.lo.s32 	%r4, %r2, %r3, %r1;
	mul.wide.u32 	%rd3, %r4, 4;
	add.s64 	%rd4, %rd2, %rd3;
	ld.global.u32 	%r5, [%rd4];
	add.s32 	%r6, %r4, 1;
	mul.wide.u32 	%rd5, %r6, 4;
	add.s64 	%rd6, %rd2, %rd5;
	ld.global.u32 	%r7, [%rd6];
	add.s32 	%r8, %r7, %r5;
	shl.b32 	%r9, %r1, 2;
	mov.u32 	%r10, _ZZ7classegPiiE1a;
	add.s32 	%r11, %r10, %r9;
	st.shared.u32 	[%r11], %r8;
	bar.sync 	0;
	ld.shared.u32 	%r12, [%r11];
	st.global.u32 	[%rd4], %r12;
$L__BB2_2:
	ret;

}
	// .globl	_Z8dysharedPi
.visible .entry _Z8dysharedPi(
	.param .u64 .ptr .align 1 _Z8dysharedPi_param_0
)
{
	.local .align 8 .b8 	__local_depot3[8];
	.reg .b64 	%SP;
	.reg .b64 	%SPL;
	.reg .b32 	%r<8>;
	.reg .b64 	%rd<9>;

	mov.u64 	%SPL, __local_depot3;
	cvta.local.u64 	%SP, %SPL;
	ld.param.u64 	%rd1, [_Z8dysharedPi_param_0];
	cvta.to.global.u64 	%rd2, %rd1;
	add.u64 	%rd3, %SP, 0;
	add.u64 	%rd4, %SPL, 0;
	mov.u32 	%r1, %tid.x;
	mul.wide.u32 	%rd5, %r1, 4;
	add.s64 	%rd6, %rd2, %rd5;
	ld.global.u32 	%r2, [%rd6];
	shl.b32 	%r3, %r1, 2;
	mov.u32 	%r4, m;
	add.s32 	%r5, %r4, %r3;
	st.shared.u32 	[%r5], %r2;
	st.local.v2.u32 	[%rd4], {%r1, %r2};
	mov.u64 	%rd7, $str$1;
	cvta.global.u64 	%rd8, %rd7;
	{ // callseq 2, 0
	.param .b64 param0;
	st.param.b64 	[param0], %rd8;
	.param .b64 param1;
	st.param.b64 	[param1], %rd3;
	.param .b32 retval0;
	call.uni (retval0), 
	vprintf, 
	(
	param0, 
	param1
	);
	ld.param.b32 	%r6, [retval0];
	} // callseq 2
	ret;

}
	// .globl	_Z8dykernelv
.visible .entry _Z8dykernelv()
{
	.local .align 8 .b8 	__local_depot4[16];
	.reg .b64 	%SP;
	.reg .b64 	%SPL;
	.reg .pred 	%p<2>;
	.reg .b32 	%r<11>;
	.reg .b64 	%rd<5>;

	mov.u64 	%SPL, __local_depot4;
	cvta.local.u64 	%SP, %SPL;
	mov.u32 	%r1, %tid.x;
	setp.ne.s32 	%p1, %r1, 0;
	@%p1 bra 	$L__BB4_2;
	mov.b32 	%r8, 1;
	mov.b32 	%r9, 0;
	st.shared.v2.u32 	[s], {%r9, %r8};
	mov.b32 	%r10, 2;
	st.shared.u32 	[s+8], %r10;
	bra.uni 	$L__BB4_3;
$L__BB4_2:
	add.u64 	%rd1, %SP, 0;
	add.u64 	%rd2, %SPL, 0;
	.pragma "used_bytes_mask 4095";
	ld.shared.v4.u32 	{%r2, %r3, %r4, %r5}, [s];
	st.local.v2.u32 	[%rd2], {%r2, %r3};
	st.local.u32 	[%rd2+8], %r4;
	mov.u64 	%rd3, $str$2;
	cvta.global.u64 	%rd4, %rd3;
	{ // callseq 3, 0
	.param .b64 param0;
	st.param.b64 	[param0], %rd4;
	.param .b64 param1;
	st.param.b64 	[param1], %rd1;
	.param .b32 retval0;
	call.uni (retval0), 
	vprintf, 
	(
	param0, 
	param1
	);
	ld.param.b32 	%r6, [retval0];
	} // callseq 3
$L__BB4_3:
	ret;

}


// ===== COMPILED SASS (sm_100) =====

	.target	sm_100

	.elftype	@"ET_EXEC"


//--------------------- .note.nv.tkinfo           --------------------------
	.section	.note.nv.tkinfo,"",@"SHT_NOTE"
	.sectionflags	@"SHF_NOTE_NV_TKINFO"
	.tkinfo
        /*0018*/ 	.word	0x00000002
        /*0030*/ 	.string	""
        /*0030*/ 	.string	"ptxas"
        /*0030*/ 	.string	"Cuda compilation tools, release 13.0, V13.0.88"
        /*0030*/ 	.string	"Build cuda_13.0.r13.0/compiler.36424714_0"
        /*0030*/ 	.string	"-arch sm_100 -m 64 "



//--------------------- .note.nv.cuinfo           --------------------------
	.section	.note.nv.cuinfo,"",@"SHT_NOTE"
	.sectionflags	@"SHF_NOTE_NV_CUINFO"
        /*0018*/ 	.short	0x0002
        /*001a*/ 	.short	0x0064
        /*001c*/ 	.short	0x0082
	.zero		2


//--------------------- .nv.info                  --------------------------
	.section	.nv.info,"",@"SHT_CUDA_INFO"
	.align	4


	//----- nvinfo : EIATTR_REGCOUNT
	.align		4
        /*0000*/ 	.byte	0x04, 0x2f
        /*0002*/ 	.short	(.L_13 - .L_12)
	.align		4
.L_12:
        /*0004*/ 	.word	index@(_Z6sharedv)
        /*0008*/ 	.word	0x00000018


	//----- nvinfo : EIATTR_FRAME_SIZE
	.align		4
.L_13:
        /*000c*/ 	.byte	0x04, 0x11
        /*000e*/ 	.short	(.L_15 - .L_14)
	.align		4
.L_14:
        /*0010*/ 	.word	index@(_Z6sharedv)
        /*0014*/ 	.word	0x00000008


	//----- nvinfo : EIATTR_REGCOUNT
	.align		4
.L_15:
        /*0018*/ 	.byte	0x04, 0x2f
        /*001a*/ 	.short	(.L_17 - .L_16)
	.align		4
.L_16:
        /*001c*/ 	.word	index@(_Z14shared_barrierv)
        /*0020*/ 	.word	0x00000018


	//----- nvinfo : EIATTR_FRAME_SIZE
	.align		4
.L_17:
        /*0024*/ 	.byte	0x04, 0x11
        /*0026*/ 	.short	(.L_19 - .L_18)
	.align		4
.L_18:
        /*0028*/ 	.word	index@(_Z14shared_barrierv)
        /*002c*/ 	.word	0x00000008


	//----- nvinfo : EIATTR_REGCOUNT
	.align		4
.L_19:
        /*0030*/ 	.byte	0x04, 0x2f
        /*0032*/ 	.short	(.L_21 - .L_20)
	.align		4
.L_20:
        /*0034*/ 	.word	index@(_Z7classegPii)
        /*0038*/ 	.word	0x0000000c


	//----- nvinfo : EIATTR_FRAME_SIZE
	.align		4
.L_21:
        /*003c*/ 	.byte	0x04, 0x11
        /*003e*/ 	.short	(.L_23 - .L_22)
	.align		4
.L_22:
        /*0040*/ 	.word	index@(_Z7classegPii)
        /*0044*/ 	.word	0x00000000


	//----- nvinfo : EIATTR_REGCOUNT
	.align		4
.L_23:
        /*0048*/ 	.byte	0x04, 0x2f
        /*004a*/ 	.short	(.L_25 - .L_24)
	.align		4
.L_24:
        /*004c*/ 	.word	index@(_Z8dysharedPi)
        /*0050*/ 	.word	0x00000018


	//----- nvinfo : EIATTR_FRAME_SIZE
	.align		4
.L_25:
        /*0054*/ 	.byte	0x04, 0x11
        /*0056*/ 	.short	(.L_27 - .L_26)
	.align		4
.L_26:
        /*0058*/ 	.word	index@(_Z8dysharedPi)
        /*005c*/ 	.word	0x00000008


	//----- nvinfo : EIATTR_REGCOUNT
	.align		4
.L_27:
        /*0060*/ 	.byte	0x04, 0x2f
        /*0062*/ 	.short	(.L_29 - .L_28)
	.align		4
.L_28:
        /*0064*/ 	.word	index@(_Z8dykernelv)
        /*0068*/ 	.word	0x00000018


	//----- nvinfo : EIATTR_FRAME_SIZE
	.align		4
.L_29:
        /*006c*/ 	.byte	0x04, 0x11
        /*006e*/ 	.short	(.L_31 - .L_30)
	.align		4
.L_30:
        /*0070*/ 	.word	index@(_Z8dykernelv)
        /*0074*/ 	.word	0x00000010


	//----- nvinfo : EIATTR_MIN_STACK_SIZE
	.align		4
.L_31:
        /*0078*/ 	.byte	0x04, 0x12
        /*007a*/ 	.short	(.L_33 - .L_32)
	.align		4
.L_32:
        /*007c*/ 	.word	index@(_Z8dykernelv)
        /*0080*/ 	.word	0x00000010


	//----- nvinfo : EIATTR_MIN_STACK_SIZE
	.align		4
.L_33:
        /*0084*/ 	.byte	0x04, 0x12
        /*0086*/ 	.short	(.L_35 - .L_34)
	.align		4
.L_34:
        /*0088*/ 	.word	index@(_Z8dysharedPi)
        /*008c*/ 	.word	0x00000008


	//----- nvinfo : EIATTR_MIN_STACK_SIZE
	.align		4
.L_35:
        /*0090*/ 	.byte	0x04, 0x12
        /*0092*/ 	.short	(.L_37 - .L_36)
	.align		4
.L_36:
        /*0094*/ 	.word	index@(_Z7classegPii)
        /*0098*/ 	.word	0x00000000


	//----- nvinfo : EIATTR_MIN_STACK_SIZE
	.align		4
.L_37:
        /*009c*/ 	.byte	0x04, 0x12
        /*009e*/ 	.short	(.L_39 - .L_38)
	.align		4
.L_38:
        /*00a0*/ 	.word	index@(_Z14shared_barrierv)
        /*00a4*/ 	.word	0x00000008


	//----- nvinfo : EIATTR_MIN_STACK_SIZE
	.align		4
.L_39:
        /*00a8*/ 	.byte	0x04, 0x12
        /*00aa*/ 	.short	(.L_41 - .L_40)
	.align		4
.L_40:
        /*00ac*/ 	.word	index@(_Z6sharedv)
        /*00b0*/ 	.word	0x00000008
.L_41:


//--------------------- .nv.compat                --------------------------
	.section	.nv.compat,"",@"SHT_CUDA_COMPAT_INFO"
	.align	4
        /*0000*/ 	.byte	0x02, 0x09, 0x00, 0x00, 0x02, 0x02, 0x01, 0x00, 0x02, 0x05, 0x05, 0x00, 0x03, 0x07, 0x01, 0x01
        /*0010*/ 	.byte	0x02, 0x03, 0x00, 0x00, 0x02, 0x06, 0x01, 0x00, 0x04, 0x0b, 0x08, 0x00, 0x09, 0x00, 0x00, 0x00
        /*0020*/ 	.byte	0x00, 0x00, 0x00, 0x00


//--------------------- .nv.info._Z8dykernelv     --------------------------
	.section	.nv.info._Z8dykernelv,"",@"SHT_CUDA_INFO"
	.sectionflags	@""
	.align	4


	//----- nvinfo : EIATTR_CUDA_API_VERSION
	.align		4
        /*0000*/ 	.byte	0x04, 0x37
        /*0002*/ 	.short	(.L_43 - .L_42)
.L_42:
        /*0004*/ 	.word	0x00000082


	//----- nvinfo : EIATTR_SPARSE_MMA_MASK
	.align		4
.L_43:
        /*0008*/ 	.byte	0x03, 0x50
        /*000a*/ 	.short	0x0000


	//----- nvinfo : EIATTR_MAXREG_COUNT
	.align		4
        /*000c*/ 	.byte	0x03, 0x1b
        /*000e*/ 	.short	0x00ff


	//----- nvinfo : EIATTR_EXTERNS
	.align		4
        /*0010*/ 	.byte	0x04, 0x0f
        /*0012*/ 	.short	(.L_45 - .L_44)


	//   ....[0]....
	.align		4
.L_44:
        /*0014*/ 	.word	index@(vprintf)


	//----- nvinfo : EIATTR_MERCURY_ISA_VERSION
	.align		4
.L_45:
        /*0018*/ 	.byte	0x03, 0x5f
        /*001a*/ 	.short	0x0101


	//----- nvinfo : EIATTR_UNUSED_LOAD_BYTE_OFFSET
	.align		4
        /*001c*/ 	.byte	0x04, 0x44
        /*001e*/ 	.short	(.L_47 - .L_46)


	//   ....[0]....
.L_46:
        /*0020*/ 	.word	0x00000160
        /*0024*/ 	.word	0x00000fff


	//----- nvinfo : EIATTR_VRC_CTA_INIT_COUNT
	.align		4
.L_47:
        /*0028*/ 	.byte	0x02, 0x4a
	.zero		1
	.zero		1


	//----- nvinfo : EIATTR_SYSCALL_OFFSETS
	.align		4
        /*002c*/ 	.byte	0x04, 0x46
        /*002e*/ 	.short	(.L_49 - .L_48)


	//   ....[0]....
.L_48:
        /*0030*/ 	.word	0x000001d0


	//----- nvinfo : EIATTR_EXIT_INSTR_OFFSETS
	.align		4
.L_49:
        /*0034*/ 	.byte	0x04, 0x1c
        /*0036*/ 	.short	(.L_51 - .L_50)


	//   ....[0]....
.L_50:
        /*0038*/ 	.word	0x00000100


	//   ....[1]....
        /*003c*/ 	.word	0x000001e0


	//----- nvinfo : EIATTR_CRS_STACK_SIZE
	.align		4
.L_51:
        /*0040*/ 	.byte	0x04, 0x1e
        /*0042*/ 	.short	(.L_53 - .L_52)
.L_52:
        /*0044*/ 	.word	0x00000000


	//----- nvinfo : EIATTR_SW_WAR
	.align		4
.L_53:
        /*0048*/ 	.byte	0x04, 0x36
        /*004a*/ 	.short	(.L_55 - .L_54)
.L_54:
        /*004c*/ 	.word	0x00000008
.L_55:


//--------------------- .nv.info._Z8dysharedPi    --------------------------
	.section	.nv.info._Z8dysharedPi,"",@"SHT_CUDA_INFO"
	.sectionflags	@""
	.align	4


	//----- nvinfo : EIATTR_CUDA_API_VERSION
	.align		4
        /*0000*/ 	.byte	0x04, 0x37
        /*0002*/ 	.short	(.L_57 - .L_56)
.L_56:
        /*0004*/ 	.word	0x00000082


	//----- nvinfo : EIATTR_KPARAM_INFO
	.align		4
.L_57:
        /*0008*/ 	.byte	0x04, 0x17
        /*000a*/ 	.short	(.L_59 - .L_58)
.L_58:
        /*000c*/ 	.word	0x00000000
        /*0010*/ 	.short	0x0000
        /*0012*/ 	.short	0x0000
        /*0014*/ 	.byte	0x00, 0xf5, 0x21, 0x00


	//----- nvinfo : EIATTR_SPARSE_MMA_MASK
	.align		4
.L_59:
        /*0018*/ 	.byte	0x03, 0x50
        /*001a*/ 	.short	0x0000


	//----- nvinfo : EIATTR_MAXREG_COUNT
	.align		4
        /*001c*/ 	.byte	0x03, 0x1b
        /*001e*/ 	.short	0x00ff


	//----- nvinfo : EIATTR_EXTERNS
	.align		4
        /*0020*/ 	.byte	0x04, 0x0f
        /*0022*/ 	.short	(.L_61 - .L_60)


	//   ....[0]....
	.align		4
.L_60:
        /*0024*/ 	.word	index@(vprintf)


	//----- nvinfo : EIATTR_MERCURY_ISA_VERSION
	.align		4
.L_61:
        /*0028*/ 	.byte	0x03, 0x5f
        /*002a*/ 	.short	0x0101


	//----- nvinfo : EIATTR_VRC_CTA_INIT_COUNT
	.align		4
        /*002c*/ 	.byte	0x02, 0x4a
	.zero		1
	.zero		1


	//----- nvinfo : EIATTR_SYSCALL_OFFSETS
	.align		4
        /*0030*/ 	.byte	0x04, 0x46
        /*0032*/ 	.short	(.L_63 - .L_62)


	//   ....[0]....
.L_62:
        /*0034*/ 	.word	0x00000170


	//----- nvinfo : EIATTR_EXIT_INSTR_OFFSETS
	.align		4
.L_63:
        /*0038*/ 	.byte	0x04, 0x1c
        /*003a*/ 	.short	(.L_65 - .L_64)


	//   ....[0]....
.L_64:
        /*003c*/ 	.word	0x00000180


	//----- nvinfo : EIATTR_CBANK_PARAM_SIZE
	.align		4
.L_65:
        /*0040*/ 	.byte	0x03, 0x19
        /*0042*/ 	.short	0x0008


	//----- nvinfo : EIATTR_PARAM_CBANK
	.align		4
        /*0044*/ 	.byte	0x04, 0x0a
        /*0046*/ 	.short	(.L_67 - .L_66)
	.align		4
.L_66:
        /*0048*/ 	.word	index@(.nv.constant0._Z8dysharedPi)
        /*004c*/ 	.short	0x0380
        /*004e*/ 	.short	0x0008


	//----- nvinfo : EIATTR_SW_WAR
	.align		4
.L_67:
        /*0050*/ 	.byte	0x04, 0x36
        /*0052*/ 	.short	(.L_69 - .L_68)
.L_68:
        /*0054*/ 	.word	0x00000008
.L_69:


//--------------------- .nv.info._Z7classegPii    --------------------------
	.section	.nv.info._Z7classegPii,"",@"SHT_CUDA_INFO"
	.sectionflags	@""
	.align	4


	//----- nvinfo : EIATTR_CUDA_API_VERSION
	.align		4
        /*0000*/ 	.byte	0x04, 0x37
        /*0002*/ 	.short	(.L_71 - .L_70)
.L_70:
        /*0004*/ 	.word	0x00000082


	//----- nvinfo : EIATTR_KPARAM_INFO
	.align		4
.L_71:
        /*0008*/ 	.byte	0x04, 0x17
        /*000a*/ 	.short	(.L_73 - .L_72)
.L_72:
        /*000c*/ 	.word	0x00000000
        /*0010*/ 	.short	0x0001
        /*0012*/ 	.short	0x0008
        /*0014*/ 	.byte	0x00, 0xf0, 0x11, 0x00


	//----- nvinfo : EIATTR_KPARAM_INFO
	.align		4
.L_73:
        /*0018*/ 	.byte	0x04, 0x17
        /*001a*/ 	.short	(.L_75 - .L_74)
.L_74:
        /*001c*/ 	.word	0x00000000
        /*0020*/ 	.short	0x0000
        /*0022*/ 	.short	0x0000
        /*0024*/ 	.byte	0x00, 0xf5, 0x21, 0x00


	//----- nvinfo : EIATTR_SPARSE_MMA_MASK
	.align		4
.L_75:
        /*0028*/ 	.byte	0x03, 0x50
        /*002a*/ 	.short	0x0000


	//----- nvinfo : EIATTR_MAXREG_COUNT
	.align		4
        /*002c*/ 	.byte	0x03, 0x1b
        /*002e*/ 	.short	0x00ff


	//----- nvinfo : EIATTR_NUM_BARRIERS
	.align		4
        /*0030*/ 	.byte	0x02, 0x4c
        /*0032*/ 	.byte	0x01
	.zero		1


	//----- nvinfo : EIATTR_MERCURY_ISA_VERSION
	.align		4
        /*0034*/ 	.byte	0x03, 0x5f
        /*0036*/ 	.short	0x0101


	//----- nvinfo : EIATTR_VRC_CTA_INIT_COUNT
	.align		4
        /*0038*/ 	.byte	0x02, 0x4a
	.zero		1
	.zero		1


	//----- nvinfo : EIATTR_EXIT_INSTR_OFFSETS
	.align		4
        /*003c*/ 	.byte	0x04, 0x1c
        /*003e*/ 	.short	(.L_77 - .L_76)


	//   ....[0]....
.L_76:
        /*0040*/ 	.word	0x00000030


	//   ....[1]....
        /*0044*/ 	.word	0x00000170


	//----- nvinfo : EIATTR_CBANK_PARAM_SIZE
	.align		4
.L_77:
        /*0048*/ 	.byte	0x03, 0x19
        /*004a*/ 	.short	0x000c


	//----- nvinfo : EIATTR_PARAM_CBANK
	.align		4
        /*004c*/ 	.byte	0x04, 0x0a
        /*004e*/ 	.short	(.L_79 - .L_78)
	.align		4
.L_78:
        /*0050*/ 	.word	index@(.nv.constant0._Z7classegPii)
        /*0054*/ 	.short	0x0380
        /*0056*/ 	.short	0x000c


	//----- nvinfo : EIATTR_SW_WAR
	.align		4
.L_79:
        /*0058*/ 	.byte	0x04, 0x36
        /*005a*/ 	.short	(.L_81 - .L_80)
.L_80:
        /*005c*/ 	.word	0x00000008
.L_81:


//--------------------- .nv.info._Z14shared_barrierv --------------------------
	.section	.nv.info._Z14shared_barrierv,"",@"SHT_CUDA_INFO"
	.sectionflags	@""
	.align	4


	//----- nvinfo : EIATTR_CUDA_API_VERSION
	.align		4
        /*0000*/ 	.byte	0x04, 0x37
        /*0002*/ 	.short	(.L_83 - .L_82)
.L_82:
        /*0004*/ 	.word	0x00000082


	//----- nvinfo : EIATTR_SPARSE_MMA_MASK
	.align		4
.L_83:
        /*0008*/ 	.byte	0x03, 0x50
        /*000a*/ 	.short	0x0000


	//----- nvinfo : EIATTR_MAXREG_COUNT
	.align		4
        /*000c*/ 	.byte	0x03, 0x1b
        /*000e*/ 	.short	0x00ff


	//----- nvinfo : EIATTR_NUM_BARRIERS
	.align		4
        /*0010*/ 	.byte	0x02, 0x4c
        /*0012*/ 	.byte	0x01
	.zero		1


	//----- nvinfo : EIATTR_EXTERNS
	.align		4
        /*0014*/ 	.byte	0x04, 0x0f
        /*0016*/ 	.short	(.L_85 - .L_84)


	//   ....[0]....
	.align		4
.L_84:
        /*0018*/ 	.word	index@(vprintf)


	//----- nvinfo : EIATTR_MERCURY_ISA_VERSION
	.align		4
.L_85:
        /*001c*/ 	.byte	0x03, 0x5f
        /*001e*/ 	.short	0x0101


	//----- nvinfo : EIATTR_VRC_CTA_INIT_COUNT
	.align		4
        /*0020*/ 	.byte	0x02, 0x4a
	.zero		1
	.zero		1


	//----- nvinfo : EIATTR_SYSCALL_OFFSETS
	.align		4
        /*0024*/ 	.byte	0x04, 0x46
        /*0026*/ 	.short	(.L_87 - .L_86)


	//   ....[0]....
.L_86:
        /*0028*/ 	.word	0x000002b0


	//----- nvinfo : EIATTR_EXIT_INSTR_OFFSETS
	.align		4
.L_87:
        /*002c*/ 	.byte	0x04, 0x1c
        /*002e*/ 	.short	(.L_89 - .L_88)


	//   ....[0]....
.L_88:
        /*0030*/ 	.word	0x000001f0


	//   ....[1]....
        /*0034*/ 	.word	0x000002c0


	//----- nvinfo : EIATTR_CRS_STACK_SIZE
	.align		4
.L_89:
        /*0038*/ 	.byte	0x04, 0x1e
        /*003a*/ 	.short	(.L_91 - .L_90)
.L_90:
        /*003c*/ 	.word	0x00000000


	//----- nvinfo : EIATTR_SW_WAR
	.align		4
.L_91:
        /*0040*/ 	.byte	0x04, 0x36
        /*0042*/ 	.short	(.L_93 - .L_92)
.L_92:
        /*0044*/ 	.word	0x00000008
.L_93:


//--------------------- .nv.info._Z6sharedv       --------------------------
	.section	.nv.info._Z6sharedv,"",@"SHT_CUDA_INFO"
	.sectionflags	@""
	.align	4


	//----- nvinfo : EIATTR_CUDA_API_VERSION
	.align		4
        /*0000*/ 	.byte	0x04, 0x37
        /*0002*/ 	.short	(.L_95 - .L_94)
.L_94:
        /*0004*/ 	.word	0x00000082


	//----- nvinfo : EIATTR_SPARSE_MMA_MASK
	.align		4
.L_95:
        /*0008*/ 	.byte	0x03, 0x50
        /*000a*/ 	.short	0x0000


	//----- nvinfo : EIATTR_MAXREG_COUNT
	.align		4
        /*000c*/ 	.byte	0x03, 0x1b
        /*000e*/ 	.short	0x00ff


	//----- nvinfo : EIATTR_EXTERNS
	.align		4
        /*0010*/ 	.byte	0x04, 0x0f
        /*0012*/ 	.short	(.L_97 - .L_96)


	//   ....[0]....
	.align		4
.L_96:
        /*0014*/ 	.word	index@(vprintf)


	//----- nvinfo : EIATTR_MERCURY_ISA_VERSION
	.align		4
.L_97:
        /*0018*/ 	.byte	0x03, 0x5f
        /*001a*/ 	.short	0x0101


	//----- nvinfo : EIATTR_VRC_CTA_INIT_COUNT
	.align		4
        /*001c*/ 	.byte	0x02, 0x4a
	.zero		1
	.zero		1


	//----- nvinfo : EIATTR_SYSCALL_OFFSETS
	.align		4
        /*0020*/ 	.byte	0x04, 0x46
        /*0022*/ 	.short	(.L_99 - .L_98)


	//   ....[0]....
.L_98:
        /*0024*/ 	.word	0x00000260


	//----- nvinfo : EIATTR_EXIT_INSTR_OFFSETS
	.align		4
.L_99:
        /*0028*/ 	.byte	0x04, 0x1c
        /*002a*/ 	.short	(.L_101 - .L_100)


	//   ....[0]....
.L_100:
        /*002c*/ 	.word	0x000000c0


	//   ....[1]....
        /*0030*/ 	.word	0x00000130


	//   ....[2]....
        /*0034*/ 	.word	0x000001a0


	//   ....[3]....
        /*0038*/ 	.word	0x00000270


	//----- nvinfo : EIATTR_CRS_STACK_SIZE
	.align		4
.L_101:
        /*003c*/ 	.byte	0x04, 0x1e
        /*003e*/ 	.short	(.L_103 - .L_102)
.L_102:
        /*0040*/ 	.word	0x00000000


	//----- nvinfo : EIATTR_SW_WAR
	.align		4
.L_103:
        /*0044*/ 	.byte	0x04, 0x36
        /*0046*/ 	.short	(.L_105 - .L_104)
.L_104:
        /*0048*/ 	.word	0x00000008
.L_105:


//--------------------- .nv.callgraph             --------------------------
	.section	.nv.callgraph,"",@"SHT_CUDA_CALLGRAPH"
	.align	4
	.sectionentsize	8
	.align		4
        /*0000*/ 	.word	0x00000000
	.align		4
        /*0004*/ 	.word	0xffffffff
	.align		4
        /*0008*/ 	.word	index@(_Z8dykernelv)
	.align		4
        /*000c*/ 	.word	index@(vprintf)
	.align		4
        /*0010*/ 	.word	index@(_Z8dysharedPi)
	.align		4
        /*0014*/ 	.word	index@(vprintf)
	.align		4
        /*0018*/ 	.word	index@(_Z14shared_barrierv)
	.align		4
        /*001c*/ 	.word	index@(vprintf)
	.align		4
        /*0020*/ 	.word	index@(_Z6sharedv)
	.align		4
        /*0024*/ 	.word	index@(vprintf)
	.align		4
        /*0028*/ 	.word	0x00000000
	.align		4
        /*002c*/ 	.word	0xfffffffe
	.align		4
        /*0030*/ 	.word	0x00000000
	.align		4
        /*0034*/ 	.word	0xfffffffd
	.align		4
        /*0038*/ 	.word	0x00000000
	.align		4
        /*003c*/ 	.word	0xfffffffc


//--------------------- .nv.constant4             --------------------------
	.section	.nv.constant4,"a",@progbits
	.align	8
	.align		8
.nv.constant4:
        /*0000*/ 	.dword	vprintf
	.align		8
        /*0008*/ 	.dword	precalc_xorwow_matrix
	.align		8
        /*0010*/ 	.dword	precalc_xorwow_offset_matrix
	.align		8
        /*0018*/ 	.dword	mrg32k3aM1
	.align		8
        /*0020*/ 	.dword	mrg32k3aM2
	.align		8
        /*0028*/ 	.dword	mrg32k3aM1SubSeq
	.align		8
        /*0030*/ 	.dword	mrg32k3aM2SubSeq
	.align		8
        /*0038*/ 	.dword	mrg32k3aM1Seq
	.align		8
        /*0040*/ 	.dword	mrg32k3aM2Seq
	.align		8
        /*0048*/ 	.dword	$str
	.align		8
        /*0050*/ 	.dword	$str$1
	.align		8
        /*0058*/ 	.dword	$str$2


//--------------------- .nv.constant3             --------------------------
	.section	.nv.constant3,"a",@progbits
	.align	8
.nv.constant3:
	.type		__cr_lgamma_table,@object
	.size		__cr_lgamma_table,(.L_8 - __cr_lgamma_table)
__cr_lgamma_table:
        /*0000*/ 	.byte	0x00, 0x00, 0x00, 0x00, 0x00, 0x00, 0x00, 0x00, 0x00, 0x00, 0x00, 0x00, 0x00, 0x00, 0x00, 0x00
        /*0010*/ 	.byte	0xef, 0x39, 0xfa, 0xfe, 0x42, 0x2e, 0xe6, 0x3f, 0x02, 0x20, 0x2a, 0xfa, 0x0b, 0xab, 0xfc, 0x3f
        /*0020*/ 	.byte	0xf9, 0x2c, 0x92, 0x7c, 0xa7, 0x6c, 0x09, 0x40, 0xc9, 0x79, 0x44, 0x3c, 0x64, 0x26, 0x13, 0x40
        /*0030*/ 	.byte	0xca, 0x01, 0xcf, 0x3a, 0x27, 0x51, 0x1a, 0x40, 0x30, 0xcc, 0x2d, 0xf3, 0xe1, 0x0c, 0x21, 0x40
        /*0040*/ 	.byte	0x0d, 0xb7, 0xfc, 0x82, 0x8e, 0x35, 0x25, 0x40
.L_8:


//--------------------- .text._Z8dykernelv        --------------------------
	.section	.text._Z8dykernelv,"ax",@progbits
	.align	128
        .global         _Z8dykernelv
        .type           _Z8dykernelv,@function
        .size           _Z8dykernelv,(.L_x_13 - _Z8dykernelv)
        .other          _Z8dykernelv,@"STO_CUDA_ENTRY STV_DEFAULT"
_Z8dykernelv:
.text._Z8dykernelv:
[----:B------:R-:W0:Y:S01]  /*0000*/  LDC R1, c[0x0][0x37c] ;  /* 0x0000df00ff017b82 */ /* 0x000e220000000800 */
[----:B------:R-:W1:Y:S01]  /*0010*/  S2R R0, SR_TID.X ;  /* 0x0000000000007919 */ /* 0x000e620000002100 */
[----:B------:R-:W2:Y:S01]  /*0020*/  LDCU UR4, c[0x0][0x2f8] ;  /* 0x00005f00ff0477ac */ /* 0x000ea20008000800 */
[----:B0-----:R-:W-:Y:S02]  /*0030*/  VIADD R1, R1, 0xfffffff0 ;  /* 0xfffffff001017836 */ /* 0x001fe40000000000 */
[----:B------:R-:W-:Y:S01]  /*0040*/  IMAD.MOV.U32 R4, RZ, RZ, RZ ;  /* 0x000000ffff047224 */ /* 0x000fe200078e00ff */
[----:B------:R-:W0:Y:S02]  /*0050*/  LDCU UR5, c[0x0][0x2fc] ;  /* 0x00005f80ff0577ac */ /* 0x000e240008000800 */
[----:B--2---:R-:W-:-:S05]  /*0060*/  IADD3 R6, P1, PT, R1, UR4, RZ ;  /* 0x0000000401067c10 */ /* 0x004fca000ff3e0ff */
[----:B0-----:R-:W-:Y:S01]  /*0070*/  IMAD.X R7, RZ, RZ, UR5, P1 ;  /* 0x00000005ff077e24 */ /* 0x001fe200088e06ff */
[----:B-1----:R-:W-:-:S13]  /*0080*/  ISETP.NE.AND P0, PT, R0, RZ, PT ;  /* 0x000000ff0000720c */ /* 0x002fda0003f05270 */
[----:B------:R-:W0:Y:S01]  /*0090*/  @!P0 S2R R3, SR_CgaCtaId ;  /* 0x0000000000038919 */ /* 0x000e220000008800 */
[----:B------:R-:W-:Y:S01]  /*00a0*/  @!P0 MOV R0, 0x400 ;  /* 0x0000040000008802 */ /* 0x000fe20000000f00 */
[----:B------:R-:W-:-:S03]  /*00b0*/  @!P0 IMAD.MOV.U32 R5, RZ, RZ, 0x1 ;  /* 0x00000001ff058424 */ /* 0x000fc600078e00ff */
[----:B0-----:R-:W-:Y:S02]  /*00c0*/  @!P0 LEA R0, R3, R0, 0x18 ;  /* 0x0000000003008211 */ /* 0x001fe400078ec0ff */
[----:B------:R-:W-:-:S03]  /*00d0*/  @!P0 MOV R3, 0x2 ;  /* 0x0000000200038802 */ /* 0x000fc60000000f00 */
[----:B------:R0:W-:Y:S04]  /*00e0*/  @!P0 STS.64 [R0], R4 ;  /* 0x0000000400008388 */ /* 0x0001e80000000a00 */
[----:B------:R0:W-:Y:S01]  /*00f0*/  @!P0 STS [R0+0x8], R3 ;  /* 0x0000080300008388 */ /* 0x0001e20000000800 */
[----:B------:R-:W-:Y:S05]  /*0100*/  @!P0 EXIT ;  /* 0x000000000000894d */ /* 0x000fea0003800000 */
[----:B------:R-:W1:Y:S01]  /*0110*/  S2UR UR5, SR_CgaCtaId ;  /* 0x00000000000579c3 */ /* 0x000e620000008800 */
[----:B------:R-:W-:Y:S01]  /*0120*/  UMOV UR4, 0x400 ;  /* 0x0000040000047882 */ /* 0x000fe20000000000 */
[----:B0-----:R-:W-:-:S06]  /*0130*/  MOV R0, 0x0 ;  /* 0x0000000000007802 */ /* 0x001fcc0000000f00 */
[----:B------:R0:W2:Y:S01]  /*0140*/  LDC.64 R2, c[0x4][R0] ;  /* 0x0100000000027b82 */ /* 0x0000a20000000a00 */
[----:B-1----:R-:W-:-:S09]  /*0150*/  ULEA UR4, UR5, UR4, 0x18 ;  /* 0x0000000405047291 */ /* 0x002fd2000f8ec0ff */
[----:B------:R-:W1:Y:S02]  /*0160*/  LDS.128 R8, [UR4] ;  /* 0x00000004ff087984 */ /* 0x000e640008000c00 */
[----:B------:R-:W3:Y:S02]  /*0170*/  LDCU.64 UR4, c[0x4][0x58] ;  /* 0x01000b00ff0477ac */ /* 0x000ee40008000a00 */
[----:B---3--:R-:W-:Y:S01]  /*0180*/  IMAD.U32 R4, RZ, RZ, UR4 ;  /* 0x00000004ff047e24 */ /* 0x008fe2000f8e00ff */
[----:B------:R-:W-:Y:S01]  /*0190*/  MOV R5, UR5 ;  /* 0x0000000500057c02 */ /* 0x000fe20008000f00 */
[----:B-1----:R0:W-:Y:S04]  /*01a0*/  STL.64 [R1], R8 ;  /* 0x0000000801007387 */ /* 0x0021e80000100a00 */
[----:B--2---:R0:W-:Y:S02]  /*01b0*/  STL [R1+0x8], R10 ;  /* 0x0000080a01007387 */ /* 0x0041e40000100800 */
[----:B------:R-:W-:-:S07]  /*01c0*/  LEPC R20, `(.L_x_0) ;  /* 0x000000001014794e */ /* 0x000fce0000000000 */
[----:B0-----:R-:W-:Y:S05]  /*01d0*/  CALL.ABS.NOINC R2 ;  /* 0x0000000002007343 */ /* 0x001fea0003c00000 */
.L_x_0:
[----:B------:R-:W-:Y:S05]  /*01e0*/  EXIT ;  /* 0x000000000000794d */ /* 0x000fea0003800000 */
.L_x_1:
[----:B------:R-:W-:-:S00]  /*01f0*/  BRA `(.L_x_1) ;  /* 0xfffffffc00fc7947 */ /* 0x000fc0000383ffff */
[----:B------:R-:W-:-:S00]  /*0200*/  NOP ;  /* 0x0000000000007918 */ /* 0x000fc00000000000 */
[----:B------:R-:W-:-:S00]  /*0210*/  NOP ;  /* 0x0000000000007918 */ /* 0x000fc00000000000 */
[----:B------:R-:W-:-:S00]  /*0220*/  NOP ;  /* 0x0000000000007918 */ /* 0x000fc00000000000 */
[----:B------:R-:W-:-:S00]  /*0230*/  NOP ;  /* 0x0000000000007918 */ /* 0x000fc00000000000 */
[----:B------:R-:W-:-:S00]  /*0240*/  NOP ;  /* 0x0000000000007918 */ /* 0x000fc00000000000 */
[----:B------:R-:W-:-:S00]  /*0250*/  NOP ;  /* 0x0000000000007918 */ /* 0x000fc00000000000 */
[----:B------:R-:W-:-:S00]  /*0260*/  NOP ;  /* 0x0000000000007918 */ /* 0x000fc00000000000 */
[----:B------:R-:W-:-:S00]  /*0270*/  NOP ;  /* 0x0000000000007918 */ /* 0x000fc00000000000 */
.L_x_13:


//--------------------- .text._Z8dysharedPi       --------------------------
	.section	.text._Z8dysharedPi,"ax",@progbits
	.align	128
        .global         _Z8dysharedPi
        .type           _Z8dysharedPi,@function
        .size           _Z8dysharedPi,(.L_x_14 - _Z8dysharedPi)
        .other          _Z8dysharedPi,@"STO_CUDA_ENTRY STV_DEFAULT"
_Z8dysharedPi:
.text._Z8dysharedPi:
[----:B------:R-:W0:Y:S01]  /*0000*/  LDC R1, c[0x0][0x37c] ;  /* 0x0000df00ff017b82 */ /* 0x000e220000000800 */
[----:B------:R-:W1:Y:S07]  /*0010*/  S2R R8, SR_TID.X ;  /* 0x0000000000087919 */ /* 0x000e6e0000002100 */
[----:B------:R-:W1:Y:S01]  /*0020*/  LDC.64 R4, c[0x0][0x380] ;  /* 0x0000e000ff047b82 */ /* 0x000e620000000a00 */
[----:B------:R-:W2:Y:S01]  /*0030*/  LDCU.64 UR4, c[0x0][0x358] ;  /* 0x00006b00ff0477ac */ /* 0x000ea20008000a00 */
[----:B0-----:R-:W-:Y:S01]  /*0040*/  VIADD R1, R1, 0xfffffff8 ;  /* 0xfffffff801017836 */ /* 0x001fe20000000000 */
[----:B------:R-:W0:Y:S01]  /*0050*/  LDCU.64 UR6, c[0x4][0x50] ;  /* 0x01000a00ff0677ac */ /* 0x000e220008000a00 */
[----:B-1----:R-:W-:-:S05]  /*0060*/  IMAD.WIDE.U32 R4, R8, 0x4, R4 ;  /* 0x0000000408047825 */ /* 0x002fca00078e0004 */
[----:B--2---:R0:W2:Y:S01]  /*0070*/  LDG.E R9, desc[UR4][R4.64] ;  /* 0x0000000404097981 */ /* 0x0040a2000c1e1900 */
[----:B------:R-:W1:Y:S01]  /*0080*/  S2UR UR5, SR_CgaCtaId ;  /* 0x00000000000579c3 */ /* 0x000e620000008800 */
[----:B------:R-:W-:Y:S01]  /*0090*/  UMOV UR4, 0x400 ;  /* 0x0000040000047882 */ /* 0x000fe20000000000 */
[----:B------:R-:W-:-:S06]  /*00a0*/  MOV R2, 0x0 ;  /* 0x0000000000027802 */ /* 0x000fcc0000000f00 */
[----:B------:R-:W3:Y:S01]  /*00b0*/  LDC.64 R2, c[0x4][R2] ;  /* 0x0100000002027b82 */ /* 0x000ee20000000a00 */
[----:B0-----:R-:W-:Y:S01]  /*00c0*/  IMAD.U32 R4, RZ, RZ, UR6 ;  /* 0x00000006ff047e24 */ /* 0x001fe2000f8e00ff */
[----:B------:R-:W-:Y:S01]  /*00d0*/  MOV R5, UR7 ;  /* 0x0000000700057c02 */ /* 0x000fe20008000f00 */
[----:B-1----:R-:W-:Y:S01]  /*00e0*/  ULEA UR4, UR5, UR4, 0x18 ;  /* 0x0000000405047291 */ /* 0x002fe2000f8ec0ff */
[----:B------:R-:W0:Y:S05]  /*00f0*/  LDCU UR5, c[0x0][0x2f8] ;  /* 0x00005f00ff0577ac */ /* 0x000e2a0008000800 */
[----:B------:R-:W-:-:S05]  /*0100*/  LEA R0, R8, UR4, 0x2 ;  /* 0x0000000408007c11 */ /* 0x000fca000f8e10ff */
[----:B------:R-:W1:Y:S01]  /*0110*/  LDCU UR4, c[0x0][0x2fc] ;  /* 0x00005f80ff0477ac */ /* 0x000e620008000800 */
[----:B0-----:R-:W-:-:S05]  /*0120*/  IADD3 R6, P0, PT, R1, UR5, RZ ;  /* 0x0000000501067c10 */ /* 0x001fca000ff1e0ff */
[----:B-1----:R-:W-:Y:S01]  /*0130*/  IMAD.X R7, RZ, RZ, UR4, P0 ;  /* 0x00000004ff077e24 */ /* 0x002fe200080e06ff */
[----:B--2---:R0:W-:Y:S04]  /*0140*/  STS [R0], R9 ;  /* 0x0000000900007388 */ /* 0x0041e80000000800 */
[----:B---3--:R0:W-:Y:S03]  /*0150*/  STL.64 [R1], R8 ;  /* 0x0000000801007387 */ /* 0x0081e60000100a00 */
[----:B------:R-:W-:-:S07]  /*0160*/  LEPC R20, `(.L_x_2) ;  /* 0x000000001014794e */ /* 0x000fce0000000000 */
[----:B0-----:R-:W-:Y:S05]  /*0170*/  CALL.ABS.NOINC R2 ;  /* 0x0000000002007343 */ /* 0x001fea0003c00000 */
.L_x_2:
[----:B------:R-:W-:Y:S05]  /*0180*/  EXIT ;  /* 0x000000000000794d */ /* 0x000fea0003800000 */
.L_x_3:
        /* <DEDUP_REMOVED lines=15> */
.L_x_14:


//--------------------- .text._Z7classegPii       --------------------------
	.section	.text._Z7classegPii,"ax",@progbits
	.align	128
        .global         _Z7classegPii
        .type           _Z7classegPii,@function
        .size           _Z7classegPii,(.L_x_15 - _Z7classegPii)
        .other          _Z7classegPii,@"STO_CUDA_ENTRY STV_DEFAULT"
_Z7classegPii:
.text._Z7classegPii:
[----:B------:R-:W-:Y:S01]  /*0000*/  LDC R1, c[0x0][0x37c] ;  /* 0x0000df00ff017b82 */ /* 0x000fe20000000800 */
[----:B------:R-:W0:Y:S02]  /*0010*/  S2R R6, SR_TID.X ;  /* 0x0000000000067919 */ /* 0x000e240000002100 */
[----:B0-----:R-:W-:-:S13]  /*0020*/  ISETP.NE.AND P0, PT, R6, 0x3ff, PT ;  /* 0x000003ff0600780c */ /* 0x001fda0003f05270 */
[----:B------:R-:W-:Y:S05]  /*0030*/  @!P0 EXIT ;  /* 0x000000000000894d */ /* 0x000fea0003800000 */
[----:B------:R-:W0:Y:S01]  /*0040*/  S2UR UR4, SR_CTAID.X ;  /* 0x00000000000479c3 */ /* 0x000e220000002500 */
[----:B------:R-:W1:Y:S07]  /*0050*/  LDCU.64 UR6, c[0x0][0x358] ;  /* 0x00006b00ff0677ac */ /* 0x000e6e0008000a00 */
[----:B------:R-:W0:Y:S08]  /*0060*/  LDC R3, c[0x0][0x360] ;  /* 0x0000d800ff037b82 */ /* 0x000e300000000800 */
[----:B------:R-:W2:Y:S01]  /*0070*/  LDC.64 R4, c[0x0][0x380] ;  /* 0x0000e000ff047b82 */ /* 0x000ea20000000a00 */
[----:B0-----:R-:W-:-:S05]  /*0080*/  IMAD R3, R3, UR4, R6 ;  /* 0x0000000403037c24 */ /* 0x001fca000f8e0206 */
[C---:B------:R-:W-:Y:S01]  /*0090*/  IADD3 R7, PT, PT, R3.reuse, 0x1, RZ ;  /* 0x0000000103077810 */ /* 0x040fe20007ffe0ff */
[----:B--2---:R-:W-:-:S04]  /*00a0*/  IMAD.WIDE.U32 R2, R3, 0x4, R4 ;  /* 0x0000000403027825 */ /* 0x004fc800078e0004 */
[----:B------:R-:W-:Y:S01]  /*00b0*/  IMAD.WIDE.U32 R4, R7, 0x4, R4 ;  /* 0x0000000407047825 */ /* 0x000fe200078e0004 */
[----:B-1----:R-:W2:Y:S05]  /*00c0*/  LDG.E R0, desc[UR6][R2.64] ;  /* 0x0000000602007981 */ /* 0x002eaa000c1e1900 */
[----:B------:R-:W2:Y:S01]  /*00d0*/  LDG.E R5, desc[UR6][R4.64] ;  /* 0x0000000604057981 */ /* 0x000ea2000c1e1900 */
[----:B------:R-:W0:Y:S01]  /*00e0*/  S2UR UR5, SR_CgaCtaId ;  /* 0x00000000000579c3 */ /* 0x000e220000008800 */
[----:B------:R-:W-:Y:S02]  /*00f0*/  UMOV UR4, 0x400 ;  /* 0x0000040000047882 */ /* 0x000fe40000000000 */
[----:B0-----:R-:W-:-:S06]  /*0100*/  ULEA UR4, UR5, UR4, 0x18 ;  /* 0x0000000405047291 */ /* 0x001fcc000f8ec0ff */
[----:B------:R-:W-:Y:S02]  /*0110*/  LEA R7, R6, UR4, 0x2 ;  /* 0x0000000406077c11 */ /* 0x000fe4000f8e10ff */
[----:B--2---:R-:W-:-:S05]  /*0120*/  IADD3 R0, PT, PT, R0, R5, RZ ;  /* 0x0000000500007210 */ /* 0x004fca0007ffe0ff */
[----:B------:R-:W-:Y:S01]  /*0130*/  STS [R7], R0 ;  /* 0x0000000007007388 */ /* 0x000fe20000000800 */
[----:B------:R-:W-:Y:S06]  /*0140*/  BAR.SYNC.DEFER_BLOCKING 0x0 ;  /* 0x0000000000007b1d */ /* 0x000fec0000010000 */
[----:B------:R-:W0:Y:S04]  /*0150*/  LDS R9, [R7] ;  /* 0x0000000007097984 */ /* 0x000e280000000800 */
[----:B0-----:R-:W-:Y:S01]  /*0160*/  STG.E desc[UR6][R2.64], R9 ;  /* 0x0000000902007986 */ /* 0x001fe2000c101906 */
[----:B------:R-:W-:Y:S05]  /*0170*/  EXIT ;  /* 0x000000000000794d */ /* 0x000fea0003800000 */
.L_x_4:
        /* <DEDUP_REMOVED lines=16> */
.L_x_15:


//--------------------- .text._Z14shared_barrierv --------------------------
	.section	.text._Z14shared_barrierv,"ax",@progbits
	.align	128
        .global         _Z14shared_barrierv
        .type           _Z14shared_barrierv,@function
        .size           _Z14shared_barrierv,(.L_x_16 - _Z14shared_barrierv)
        .other          _Z14shared_barrierv,@"STO_CUDA_ENTRY STV_DEFAULT"
_Z14shared_barrierv:
.text._Z14shared_barrierv:
[----:B------:R-:W0:Y:S01]  /*0000*/  LDC R1, c[0x0][0x37c] ;  /* 0x0000df00ff017b82 */ /* 0x000e220000000800 */
[----:B------:R-:W1:Y:S01]  /*0010*/  S2R R4, SR_TID.X ;  /* 0x0000000000047919 */ /* 0x000e620000002100 */
[----:B------:R-:W2:Y:S01]  /*0020*/  LDCU UR4, c[0x0][0x2f8] ;  /* 0x00005f00ff0477ac */ /* 0x000ea20008000800 */
[----:B0-----:R-:W-:Y:S01]  /*0030*/  VIADD R1, R1, 0xfffffff8 ;  /* 0xfffffff801017836 */ /* 0x001fe20000000000 */
[----:B------:R-:W-:Y:S01]  /*0040*/  BSSY.RECONVERGENT B0, `(.L_x_5) ;  /* 0x0000015000007945 */ /* 0x000fe20003800200 */
[----:B------:R-:W0:Y:S03]  /*0050*/  LDCU UR5, c[0x0][0x2fc] ;  /* 0x00005f80ff0577ac */ /* 0x000e260008000800 */
[----:B--2---:R-:W-:-:S05]  /*0060*/  IADD3 R6, P2, PT, R1, UR4, RZ ;  /* 0x0000000401067c10 */ /* 0x004fca000ff5e0ff */
[----:B0-----:R-:W-:Y:S01]  /*0070*/  IMAD.X R7, RZ, RZ, UR5, P2 ;  /* 0x00000005ff077e24 */ /* 0x001fe200090e06ff */
[C---:B-1----:R-:W-:Y:S02]  /*0080*/  ISETP.NE.AND P0, PT, R4.reuse, RZ, PT ;  /* 0x000000ff0400720c */ /* 0x042fe40003f05270 */
[----:B------:R-:W-:-:S11]  /*0090*/  ISETP.NE.AND P1, PT, R4, 0x64, PT ;  /* 0x000000640400780c */ /* 0x000fd60003f25270 */
[----:B------:R-:W0:Y:S01]  /*00a0*/  @!P0 S2R R3, SR_CgaCtaId ;  /* 0x0000000000038919 */ /* 0x000e220000008800 */
[----:B------:R-:W-:Y:S02]  /*00b0*/  @!P0 MOV R0, 0x400 ;  /* 0x0000040000008802 */ /* 0x000fe40000000f00 */
[----:B------:R-:W-:Y:S01]  /*00c0*/  @!P1 MOV R2, 0x400 ;  /* 0x0000040000029802 */ /* 0x000fe20000000f00 */
[----:B------:R-:W1:Y:S01]  /*00d0*/  @!P1 S2R R5, SR_CgaCtaId ;  /* 0x0000000000059919 */ /* 0x000e620000008800 */
[----:B0-----:R-:W-:Y:S02]  /*00e0*/  @!P0 LEA R0, R3, R0, 0x18 ;  /* 0x0000000003008211 */ /* 0x001fe400078ec0ff */
[----:B-1----:R-:W-:-:S03]  /*00f0*/  @!P1 LEA R5, R5, R2, 0x18 ;  /* 0x0000000205059211 */ /* 0x002fc600078ec0ff */
[----:B------:R0:W-:Y:S01]  /*0100*/  @!P0 STS [R0], RZ ;  /* 0x000000ff00008388 */ /* 0x0001e20000000800 */
[----:B------:R-:W-:Y:S05]  /*0110*/  @!P0 BRA `(.L_x_6) ;  /* 0x00000000001c8947 */ /* 0x000fea0003800000 */
[----:B------:R-:W-:-:S13]  /*0120*/  ISETP.NE.AND P2, PT, R4, 0x1, PT ;  /* 0x000000010400780c */ /* 0x000fda0003f45270 */
[----:B------:R-:W1:Y:S01]  /*0130*/  @!P2 S2R R3, SR_CgaCtaId ;  /* 0x000000000003a919 */ /* 0x000e620000008800 */
[----:B0-----:R-:W-:-:S04]  /*0140*/  @!P2 MOV R0, 0x400 ;  /* 0x000004000000a802 */ /* 0x001fc80000000f00 */
[----:B-1----:R-:W-:-:S05]  /*0150*/  @!P2 LEA R3, R3, R0, 0x18 ;  /* 0x000000000303a211 */ /* 0x002fca00078ec0ff */
[----:B------:R-:W0:Y:S02]  /*0160*/  @!P2 LDS R0, [R3] ;  /* 0x000000000300a984 */ /* 0x000e240000000800 */
[----:B0-----:R-:W-:-:S05]  /*0170*/  @!P2 VIADD R0, R0, 0x1 ;  /* 0x000000010000a836 */ /* 0x001fca0000000000 */
[----:B------:R1:W-:Y:S02]  /*0180*/  @!P2 STS [R3], R0 ;  /* 0x000000000300a388 */ /* 0x0003e40000000800 */
.L_x_6:
[----:B------:R-:W-:Y:S05]  /*0190*/  BSYNC.RECONVERGENT B0 ;  /* 0x0000000000007941 */ /* 0x000fea0003800200 */
.L_x_5:
[----:B------:R-:W-:Y:S06]  /*01a0*/  BAR.SYNC.DEFER_BLOCKING 0x0 ;  /* 0x0000000000007b1d */ /* 0x000fec0000010000 */
[----:B01----:R-:W0:Y:S02]  /*01b0*/  @!P1 LDS R0, [R5] ;  /* 0x0000000005009984 */ /* 0x003e240000000800 */
[----:B0-----:R-:W-:-:S05]  /*01c0*/  @!P1 VIADD R0, R0, 0x2 ;  /* 0x0000000200009836 */ /* 0x001fca0000000000 */
[----:B------:R0:W-:Y:S01]  /*01d0*/  @!P1 STS [R5], R0 ;  /* 0x0000000005009388 */ /* 0x0001e20000000800 */
[----:B------:R-:W-:Y:S06]  /*01e0*/  BAR.SYNC.DEFER_BLOCKING 0x0 ;  /* 0x0000000000007b1d */ /* 0x000fec0000010000 */
[----:B------:R-:W-:Y:S05]  /*01f0*/  @P0 EXIT ;  /* 0x000000000000094d */ /* 0x000fea0003800000 */
[----:B------:R-:W1:Y:S01]  /*0200*/  S2UR UR5, SR_CgaCtaId ;  /* 0x00000000000579c3 */ /* 0x000e620000008800 */
[----:B------:R-:W-:Y:S01]  /*0210*/  UMOV UR4, 0x400 ;  /* 0x0000040000047882 */ /* 0x000fe20000000000 */
[----:B------:R-:W-:-:S06]  /*0220*/  MOV R2, 0x0 ;  /* 0x0000000000027802 */ /* 0x000fcc0000000f00 */
[----:B------:R-:W2:Y:S01]  /*0230*/  LDC.64 R2, c[0x4][R2] ;  /* 0x0100000002027b82 */ /* 0x000ea20000000a00 */
[----:B-1----:R-:W-:-:S09]  /*0240*/  ULEA UR4, UR5, UR4, 0x18 ;  /* 0x0000000405047291 */ /* 0x002fd2000f8ec0ff */
[----:B0-----:R-:W0:Y:S02]  /*0250*/  LDS R0, [UR4] ;  /* 0x00000004ff007984 */ /* 0x001e240008000800 */
[----:B------:R-:W1:Y:S02]  /*0260*/  LDCU.64 UR4, c[0x4][0x48] ;  /* 0x01000900ff0477ac */ /* 0x000e640008000a00 */
[----:B-1----:R-:W-:Y:S02]  /*0270*/  IMAD.U32 R4, RZ, RZ, UR4 ;  /* 0x00000004ff047e24 */ /* 0x002fe4000f8e00ff */
[----:B------:R-:W-:Y:S01]  /*0280*/  IMAD.U32 R5, RZ, RZ, UR5 ;  /* 0x00000005ff057e24 */ /* 0x000fe2000f8e00ff */
[----:B0-2---:R0:W-:Y:S06]  /*0290*/  STL [R1], R0 ;  /* 0x0000000001007387 */ /* 0x0051ec0000100800 */
[----:B------:R-:W-:-:S07]  /*02a0*/  LEPC R20, `(.L_x_7) ;  /* 0x000000001014794e */ /* 0x000fce0000000000 */
[----:B0-----:R-:W-:Y:S05]  /*02b0*/  CALL.ABS.NOINC R2 ;  /* 0x0000000002007343 */ /* 0x001fea0003c00000 */
.L_x_7:
[----:B------:R-:W-:Y:S05]  /*02c0*/  EXIT ;  /* 0x000000000000794d */ /* 0x000fea0003800000 */
.L_x_8:
        /* <DEDUP_REMOVED lines=11> */
.L_x_16:


//--------------------- .text._Z6sharedv          --------------------------
	.section	.text._Z6sharedv,"ax",@progbits
	.align	128
        .global         _Z6sharedv
        .type           _Z6sharedv,@function
        .size           _Z6sharedv,(.L_x_17 - _Z6sharedv)
        .other          _Z6sharedv,@"STO_CUDA_ENTRY STV_DEFAULT"
_Z6sharedv:
.text._Z6sharedv:
[----:B------:R-:W0:Y:S01]  /*0000*/  LDC R1, c[0x0][0x37c] ;  /* 0x0000df00ff017b82 */ /* 0x000e220000000800 */
[----:B------:R-:W1:Y:S01]  /*0010*/  S2R R0, SR_TID.X ;  /* 0x0000000000007919 */ /* 0x000e620000002100 */
[----:B------:R-:W2:Y:S01]  /*0020*/  LDCU UR4, c[0x0][0x2f8] ;  /* 0x00005f00ff0477ac */ /* 0x000ea20008000800 */
[----:B0-----:R-:W-:Y:S01]  /*0030*/  VIADD R1, R1, 0xfffffff8 ;  /* 0xfffffff801017836 */ /* 0x001fe20000000000 */
[----:B------:R-:W0:Y:S04]  /*0040*/  LDCU UR5, c[0x0][0x2fc] ;  /* 0x00005f80ff0577ac */ /* 0x000e280008000800 */
[----:B--2---:R-:W-:-:S05]  /*0050*/  IADD3 R6, P1, PT, R1, UR4, RZ ;  /* 0x0000000401067c10 */ /* 0x004fca000ff3e0ff */
[----:B0-----:R-:W-:Y:S01]  /*0060*/  IMAD.X R7, RZ, RZ, UR5, P1 ;  /* 0x00000005ff077e24 */ /* 0x001fe200088e06ff */
[----:B-1----:R-:W-:-:S13]  /*0070*/  ISETP.NE.AND P0, PT, R0, RZ, PT ;  /* 0x000000ff0000720c */ /* 0x002fda0003f05270 */
[----:B------:R-:W-:Y:S05]  /*0080*/  @!P0 BRA `(.L_x_9) ;  /* 0x0000000000488947 */ /* 0x000fea0003800000 */
[----:B------:R-:W-:-:S13]  /*0090*/  ISETP.NE.AND P0, PT, R0, 0x1, PT ;  /* 0x000000010000780c */ /* 0x000fda0003f05270 */
[----:B------:R-:W-:Y:S05]  /*00a0*/  @!P0 BRA `(.L_x_10) ;  /* 0x0000000000248947 */ /* 0x000fea0003800000 */
[----:B------:R-:W-:-:S13]  /*00b0*/  ISETP.NE.AND P0, PT, R0, 0x64, PT ;  /* 0x000000640000780c */ /* 0x000fda0003f05270 */
[----:B------:R-:W-:Y:S05]  /*00c0*/  @P0 EXIT ;  /* 0x000000000000094d */ /* 0x000fea0003800000 */
[----:B------:R-:W0:Y:S01]  /*00d0*/  S2UR UR5, SR_CgaCtaId ;  /* 0x00000000000579c3 */ /* 0x000e220000008800 */
[----:B------:R-:W-:Y:S02]  /*00e0*/  UMOV UR4, 0x400 ;  /* 0x0000040000047882 */ /* 0x000fe40000000000 */
[----:B0-----:R-:W-:-:S09]  /*00f0*/  ULEA UR4, UR5, UR4, 0x18 ;  /* 0x0000000405047291 */ /* 0x001fd2000f8ec0ff */
[----:B------:R-:W0:Y:S02]  /*0100*/  LDS R0, [UR4] ;  /* 0x00000004ff007984 */ /* 0x000e240008000800 */
[----:B0-----:R-:W-:-:S05]  /*0110*/  VIADD R0, R0, 0x2 ;  /* 0x0000000200007836 */ /* 0x001fca0000000000 */
[----:B------:R-:W-:Y:S01]  /*0120*/  STS [UR4], R0 ;  /* 0x00000000ff007988 */ /* 0x000fe20008000804 */
[----:B------:R-:W-:Y:S05]  /*0130*/  EXIT ;  /* 0x000000000000794d */ /* 0x000fea0003800000 */
.L_x_10:
[----:B------:R-:W0:Y:S01]  /*0140*/  S2UR UR5, SR_CgaCtaId ;  /* 0x00000000000579c3 */ /* 0x000e220000008800 */
[----:B------:R-:W-:Y:S02]  /*0150*/  UMOV UR4, 0x400 ;  /* 0x0000040000047882 */ /* 0x000fe40000000000 */
[----:B0-----:R-:W-:-:S09]  /*0160*/  ULEA UR4, UR5, UR4, 0x18 ;  /* 0x0000000405047291 */ /* 0x001fd2000f8ec0ff */
[----:B------:R-:W0:Y:S02]  /*0170*/  LDS R0, [UR4] ;  /* 0x00000004ff007984 */ /* 0x000e240008000800 */
[----:B0-----:R-:W-:-:S05]  /*0180*/  VIADD R0, R0, 0x1 ;  /* 0x0000000100007836 */ /* 0x001fca0000000000 */
[----:B------:R-:W-:Y:S01]  /*0190*/  STS [UR4], R0 ;  /* 0x00000000ff007988 */ /* 0x000fe20008000804 */
[----:B------:R-:W-:Y:S05]  /*01a0*/  EXIT ;  /* 0x000000000000794d */ /* 0x000fea0003800000 */
.L_x_9:
[----:B------:R-:W0:Y:S01]  /*01b0*/  S2UR UR5, SR_CgaCtaId ;  /* 0x00000000000579c3 */ /* 0x000e220000008800 */
[----:B------:R-:W-:Y:S01]  /*01c0*/  UMOV UR4, 0x400 ;  /* 0x0000040000047882 */ /* 0x000fe20000000000 */
[----:B------:R-:W-:Y:S01]  /*01d0*/  MOV R0, 0x0 ;  /* 0x0000000000007802 */ /* 0x000fe20000000f00 */
[----:B------:R1:W-:Y:S01]  /*01e0*/  STL [R1], RZ ;  /* 0x000000ff01007387 */ /* 0x0003e20000100800 */
[----:B------:R-:W2:Y:S04]  /*01f0*/  LDCU.64 UR6, c[0x4][0x48] ;  /* 0x01000900ff0677ac */ /* 0x000ea80008000a00 */
[----:B------:R1:W3:Y:S01]  /*0200*/  LDC.64 R2, c[0x4][R0] ;  /* 0x0100000000027b82 */ /* 0x0002e20000000a00 */
[----:B--2---:R-:W-:Y:S01]  /*0210*/  IMAD.U32 R4, RZ, RZ, UR6 ;  /* 0x00000006ff047e24 */ /* 0x004fe2000f8e00ff */
[----:B0-----:R-:W-:Y:S01]  /*0220*/  ULEA UR4, UR5, UR4, 0x18 ;  /* 0x0000000405047291 */ /* 0x001fe2000f8ec0ff */
[----:B------:R-:W-:-:S08]  /*0230*/  IMAD.U32 R5, RZ, RZ, UR7 ;  /* 0x00000007ff057e24 */ /* 0x000fd0000f8e00ff */
[----:B-1----:R-:W-:Y:S03]  /*0240*/  STS [UR4], RZ ;  /* 0x000000ffff007988 */ /* 0x002fe60008000804 */
[----:B------:R-:W-:-:S07]  /*0250*/  LEPC R20, `(.L_x_11) ;  /* 0x000000001014794e */ /* 0x000fce0000000000 */
[----:B---3--:R-:W-:Y:S05]  /*0260*/  CALL.ABS.NOINC R2 ;  /* 0x0000000002007343 */ /* 0x008fea0003c00000 */
.L_x_11:
[----:B------:R-:W-:Y:S05]  /*0270*/  EXIT ;  /* 0x000000000000794d */ /* 0x000fea0003800000 */
.L_x_12:
        /* <DEDUP_REMOVED lines=16> */
.L_x_17:


//--------------------- .nv.global.init           --------------------------
	.section	.nv.global.init,"aw",@progbits
	.align	4
.nv.global.init:
	.type		mrg32k3aM1SubSeq,@object
	.size		mrg32k3aM1SubSeq,(mrg32k3aM2SubSeq - mrg32k3aM1SubSeq)
mrg32k3aM1SubSeq:
        /*0000*/ 	.byte	0x0b, 0xcc, 0xee, 0x04, 0x73, 0x29, 0x8b, 0x6f, 0xf6, 0x53, 0x03, 0xf6, 0x23, 0xf6, 0xea, 0xda
        /* <DEDUP_REMOVED lines=125> */
	.type		mrg32k3aM2SubSeq,@object
	.size		mrg32k3aM2SubSeq,(mrg32k3aM1 - mrg32k3aM2SubSeq)
mrg32k3aM2SubSeq:
        /* <DEDUP_REMOVED lines=126> */
	.type		mrg32k3aM1,@object
	.size		mrg32k3aM1,(mrg32k3aM1Seq - mrg32k3aM1)
mrg32k3aM1:
        /* <DEDUP_REMOVED lines=144> */
	.type		mrg32k3aM1Seq,@object
	.size		mrg32k3aM1Seq,(mrg32k3aM2 - mrg32k3aM1Seq)
mrg32k3aM1Seq:
        /* <DEDUP_REMOVED lines=144> */
	.type		mrg32k3aM2,@object
	.size		mrg32k3aM2,(mrg32k3aM2Seq - mrg32k3aM2)
mrg32k3aM2:
        /* <DEDUP_REMOVED lines=144> */
	.type		mrg32k3aM2Seq,@object
	.size		mrg32k3aM2Seq,(precalc_xorwow_matrix - mrg32k3aM2Seq)
mrg32k3aM2Seq:
        /* <DEDUP_REMOVED lines=144> */
	.type		precalc_xorwow_matrix,@object
	.size		precalc_xorwow_matrix,(precalc_xorwow_offset_matrix - precalc_xorwow_matrix)
precalc_xorwow_matrix:
        /* <DEDUP_REMOVED lines=6400> */
	.type		precalc_xorwow_offset_matrix,@object
	.size		precalc_xorwow_offset_matrix,($str - precalc_xorwow_offset_matrix)
precalc_xorwow_offset_matrix:
        /* <DEDUP_REMOVED lines=6400> */
	.type		$str,@object
	.size		$str,($str$1 - $str)
$str:
        /*353c0*/ 	.byte	0x0a, 0x20, 0x53, 0x20, 0x3d, 0x20, 0x25, 0x64, 0x00
	.type		$str$1,@object
	.size		$str$1,($str$2 - $str$1)
$str$1:
        /*353c9*/ 	.byte	0x0a, 0x20, 0x76, 0x61, 0x6c, 0x75, 0x65, 0x20, 0x61, 0x74, 0x20, 0x25, 0x64, 0x20, 0x3d, 0x20
        /*353d9*/ 	.byte	0x25, 0x64, 0x00
	.type		$str$2,@object
	.size		$str$2,(.L_11 - $str$2)
$str$2:
        /*353dc*/ 	.byte	0x0a, 0x20, 0x64, 0x61, 0x74, 0x61, 0x20, 0x3d, 0x20, 0x25, 0x64, 0x20, 0x20, 0x2c, 0x20, 0x20
        /*353ec*/ 	.byte	0x25, 0x64, 0x20, 0x2c, 0x20, 0x20, 0x25, 0x64, 0x00
.L_11:


//--------------------- .nv.shared._Z8dykernelv   --------------------------
	.section	.nv.shared._Z8dykernelv,"aw",@nobits
	.sectionflags	@""
	.align	16
	.zero		1024


//--------------------- .nv.shared.reserved.0     --------------------------
	.section	.nv.shared.reserved.0,"aw",@nobits
	.weak		__nv_reservedSMEM_offset_0_alias
	.size		__nv_reservedSMEM_offset_0_alias, 0, 64
	.other		__nv_reservedSMEM_offset_0_alias,@"STO_CUDA_RESERVED_SHARED STV_DEFAULT"
__nv_reservedSMEM_offset_0_alias:
	.zero		0
	.zero		64


//--------------------- .nv.shared._Z8dysharedPi  --------------------------
	.section	.nv.shared._Z8dysharedPi,"aw",@nobits
	.sectionflags	@""
	.align	16
	.zero		1024


//--------------------- .nv.shared._Z7classegPii  --------------------------
	.section	.nv.shared._Z7classegPii,"aw",@nobits
	.sectionflags	@""
	.align	16
.nv.shared._Z7classegPii:
	.zero		5120


//--------------------- .nv.shared._Z14shared_barrierv --------------------------
	.section	.nv.shared._Z14shared_barrierv,"aw",@nobits
	.sectionflags	@""
	.align	16
.nv.shared._Z14shared_barrierv:
	.zero		1040


//--------------------- .nv.shared._Z6sharedv     --------------------------
	.section	.nv.shared._Z6sharedv,"aw",@nobits
	.sectionflags	@""
	.align	16
.nv.shared._Z6sharedv:
	.zero		1040


//--------------------- .nv.constant0._Z8dykernelv --------------------------
	.section	.nv.constant0._Z8dykernelv,"a",@progbits
	.sectionflags	@""
	.align	4
.nv.constant0._Z8dykernelv:
	.zero		896


//--------------------- .nv.constant0._Z8dysharedPi --------------------------
	.section	.nv.constant0._Z8dysharedPi,"a",@progbits
	.sectionflags	@""
	.align	4
.nv.constant0._Z8dysharedPi:
	.zero		904


//--------------------- .nv.constant0._Z7classegPii --------------------------
	.section	.nv.constant0._Z7classegPii,"a",@progbits
	.sectionflags	@""
	.align	4
.nv.constant0._Z7classegPii:
	.zero		908


//--------------------- .nv.constant0._Z14shared_barrierv --------------------------
	.section	.nv.constant0._Z14shared_barrierv,"a",@progbits
	.sectionflags	@""
	.align	4
.nv.constant0._Z14shared_barrierv:
	.zero		896


//--------------------- .nv.constant0._Z6sharedv  --------------------------
	.section	.nv.constant0._Z6sharedv,"a",@progbits
	.sectionflags	@""
	.align	4
.nv.constant0._Z6sharedv:
	.zero		896


//--------------------- SYMBOLS --------------------------

	.type		.nv.reservedSmem.offset0,@object
	.size		.nv.reservedSmem.offset0,0x4
	.type		.nv.reservedSmem.cap,@object
	.size		.nv.reservedSmem.cap,0x4
	.type		vprintf,@function
